//
// Generated by NVIDIA NVVM Compiler
//
// Compiler Build ID: CL-36424714
// Cuda compilation tools, release 13.0, V13.0.88
// Based on NVVM 20.0.0
//

.version 9.0
.target sm_100
.address_size 64

	// .globl	addVector

.visible .entry addVector(
	.param .u64 .ptr .align 1 addVector_param_0,
	.param .u32 addVector_param_1,
	.param .u64 .ptr .align 1 addVector_param_2,
	.param .u32 addVector_param_3,
	.param .u64 .ptr .align 1 addVector_param_4,
	.param .u32 addVector_param_5,
	.param .u32 addVector_param_6
)
{
	.reg .pred 	%p<3>;
	.reg .b32 	%r<10>;
	.reg .b32 	%f<4>;
	.reg .b64 	%rd<11>;

	ld.param.u64 	%rd4, [addVector_param_0];
	ld.param.u64 	%rd5, [addVector_param_2];
	ld.param.u64 	%rd6, [addVector_param_4];
	ld.param.u32 	%r5, [addVector_param_6];
	mov.u32 	%r6, %tid.x;
	mov.u32 	%r7, %ctaid.x;
	mov.u32 	%r8, %ntid.x;
	mad.lo.s32 	%r9, %r7, %r8, %r6;
	setp.ge.s32 	%p1, %r9, %r5;
	@%p1 bra 	$L__BB0_3;
	mov.u32 	%r2, %nctaid.x;
	cvta.to.global.u64 	%rd1, %rd4;
	cvta.to.global.u64 	%rd2, %rd5;
	cvta.to.global.u64 	%rd3, %rd6;
$L__BB0_2:
	mul.wide.s32 	%rd7, %r9, 4;
	add.s64 	%rd8, %rd1, %rd7;
	ld.global.f32 	%f1, [%rd8];
	add.s64 	%rd9, %rd2, %rd7;
	ld.global.f32 	%f2, [%rd9];
	add.f32 	%f3, %f1, %f2;
	add.s64 	%rd10, %rd3, %rd7;
	st.global.f32 	[%rd10], %f3;
	add.s32 	%r9, %r9, %r2;
	setp.lt.s32 	%p2, %r9, %r5;
	@%p2 bra 	$L__BB0_2;
$L__BB0_3:
	ret;

}
	// .globl	powerVector
.visible .entry powerVector(
	.param .u64 .ptr .align 1 powerVector_param_0,
	.param .u32 powerVector_param_1,
	.param .u64 .ptr .align 1 powerVector_param_2,
	.param .u32 powerVector_param_3,
	.param .f32 powerVector_param_4,
	.param .u32 powerVector_param_5
)
{
	.reg .pred 	%p<3>;
	.reg .b32 	%r<10>;
	.reg .b32 	%f<5>;
	.reg .b64 	%rd<8>;

	ld.param.u64 	%rd3, [powerVector_param_0];
	ld.param.u64 	%rd4, [powerVector_param_2];
	ld.param.f32 	%f1, [powerVector_param_4];
	ld.param.u32 	%r5, [powerVector_param_5];
	mov.u32 	%r6, %tid.x;
	mov.u32 	%r7, %ctaid.x;
	mov.u32 	%r8, %ntid.x;
	mad.lo.s32 	%r9, %r7, %r8, %r6;
	setp.ge.s32 	%p1, %r9, %r5;
	@%p1 bra 	$L__BB1_3;
	mov.u32 	%r2, %nctaid.x;
	cvta.to.global.u64 	%rd1, %rd3;
	cvta.to.global.u64 	%rd2, %rd4;
$L__BB1_2:
	mul.wide.s32 	%rd5, %r9, 4;
	add.s64 	%rd6, %rd1, %rd5;
	ld.global.f32 	%f2, [%rd6];
	sub.f32 	%f3, %f2, %f1;
	mul.f32 	%f4, %f3, %f3;
	add.s64 	%rd7, %rd2, %rd5;
	st.global.f32 	[%rd7], %f4;
	add.s32 	%r9, %r9, %r2;
	setp.lt.s32 	%p2, %r9, %r5;
	@%p2 bra 	$L__BB1_2;
$L__BB1_3:
	ret;

}
	// .globl	multiplyVector
.visible .entry multiplyVector(
	.param .u64 .ptr .align 1 multiplyVector_param_0,
	.param .u32 multiplyVector_param_1,
	.param .u64 .ptr .align 1 multiplyVector_param_2,
	.param .u32 multiplyVector_param_3,
	.param .u64 .ptr .align 1 multiplyVector_param_4,
	.param .u32 multiplyVector_param_5,
	.param .u32 multiplyVector_param_6
)
{
	.reg .pred 	%p<3>;
	.reg .b32 	%r<10>;
	.reg .b32 	%f<4>;
	.reg .b64 	%rd<11>;

	ld.param.u64 	%rd4, [multiplyVector_param_0];
	ld.param.u64 	%rd5, [multiplyVector_param_2];
	ld.param.u64 	%rd6, [multiplyVector_param_4];
	ld.param.u32 	%r5, [multiplyVector_param_6];
	mov.u32 	%r6, %tid.x;
	mov.u32 	%r7, %ctaid.x;
	mov.u32 	%r8, %ntid.x;
	mad.lo.s32 	%r9, %r7, %r8, %r6;
	setp.ge.s32 	%p1, %r9, %r5;
	@%p1 bra 	$L__BB2_3;
	mov.u32 	%r2, %nctaid.x;
	cvta.to.global.u64 	%rd1, %rd4;
	cvta.to.global.u64 	%rd2, %rd5;
	cvta.to.global.u64 	%rd3, %rd6;
$L__BB2_2:
	mul.wide.s32 	%rd7, %r9, 4;
	add.s64 	%rd8, %rd1, %rd7;
	ld.global.f32 	%f1, [%rd8];
	add.s64 	%rd9, %rd2, %rd7;
	ld.global.f32 	%f2, [%rd9];
	mul.f32 	%f3, %f1, %f2;
	add.s64 	%rd10, %rd3, %rd7;
	st.global.f32 	[%rd10], %f3;
	add.s32 	%r9, %r9, %r2;
	setp.lt.s32 	%p2, %r9, %r5;
	@%p2 bra 	$L__BB2_2;
$L__BB2_3:
	ret;

}


// ===== COMPILED SASS (sm_100) =====

	.target	sm_100

	.elftype	@"ET_EXEC"


//--------------------- .note.nv.tkinfo           --------------------------
	.section	.note.nv.tkinfo,"",@"SHT_NOTE"
	.sectionflags	@"SHF_NOTE_NV_TKINFO"
	.tkinfo
        /*0018*/ 	.word	0x00000002
        /*0030*/ 	.string	""
        /*0030*/ 	.string	"ptxas"
        /*0030*/ 	.string	"Cuda compilation tools, release 13.0, V13.0.88"
        /*0030*/ 	.string	"Build cuda_13.0.r13.0/compiler.36424714_0"
        /*0030*/ 	.string	"-arch sm_100 -m 64 "



//--------------------- .note.nv.cuinfo           --------------------------
	.section	.note.nv.cuinfo,"",@"SHT_NOTE"
	.sectionflags	@"SHF_NOTE_NV_CUINFO"
        /*0018*/ 	.short	0x0002
        /*001a*/ 	.short	0x0064
        /*001c*/ 	.short	0x0082
	.zero		2


//--------------------- .nv.info                  --------------------------
	.section	.nv.info,"",@"SHT_CUDA_INFO"
	.align	4


	//----- nvinfo : EIATTR_REGCOUNT
	.align		4
        /*0000*/ 	.byte	0x04, 0x2f
        /*0002*/ 	.short	(.L_1 - .L_0)
	.align		4
.L_0:
        /*0004*/ 	.word	index@(addVector)
        /*0008*/ 	.word	0x00000012


	//----- nvinfo : EIATTR_FRAME_SIZE
	.align		4
.L_1:
        /*000c*/ 	.byte	0x04, 0x11
        /*000e*/ 	.short	(.L_3 - .L_2)
	.align		4
.L_2:
        /*0010*/ 	.word	index@(addVector)
        /*0014*/ 	.word	0x00000000


	//----- nvinfo : EIATTR_REGCOUNT
	.align		4
.L_3:
        /*0018*/ 	.byte	0x04, 0x2f
        /*001a*/ 	.short	(.L_5 - .L_4)
	.align		4
.L_4:
        /*001c*/ 	.word	index@(powerVector)
        /*0020*/ 	.word	0x0000000e


	//----- nvinfo : EIATTR_FRAME_SIZE
	.align		4
.L_5:
        /*0024*/ 	.byte	0x04, 0x11
        /*0026*/ 	.short	(.L_7 - .L_6)
	.align		4
.L_6:
        /*0028*/ 	.word	index@(powerVector)
        /*002c*/ 	.word	0x00000000


	//----- nvinfo : EIATTR_REGCOUNT
	.align		4
.L_7:
        /*0030*/ 	.byte	0x04, 0x2f
        /*0032*/ 	.short	(.L_9 - .L_8)
	.align		4
.L_8:
        /*0034*/ 	.word	index@(multiplyVector)
        /*0038*/ 	.word	0x00000012


	//----- nvinfo : EIATTR_FRAME_SIZE
	.align		4
.L_9:
        /*003c*/ 	.byte	0x04, 0x11
        /*003e*/ 	.short	(.L_11 - .L_10)
	.align		4
.L_10:
        /*0040*/ 	.word	index@(multiplyVector)
        /*0044*/ 	.word	0x00000000


	//----- nvinfo : EIATTR_MIN_STACK_SIZE
	.align		4
.L_11:
        /*0048*/ 	.byte	0x04, 0x12
        /*004a*/ 	.short	(.L_13 - .L_12)
	.align		4
.L_12:
        /*004c*/ 	.word	index@(multiplyVector)
        /*0050*/ 	.word	0x00000000


	//----- nvinfo : EIATTR_MIN_STACK_SIZE
	.align		4
.L_13:
        /*0054*/ 	.byte	0x04, 0x12
        /*0056*/ 	.short	(.L_15 - .L_14)
	.align		4
.L_14:
        /*0058*/ 	.word	index@(powerVector)
        /*005c*/ 	.word	0x00000000


	//----- nvinfo : EIATTR_MIN_STACK_SIZE
	.align		4
.L_15:
        /*0060*/ 	.byte	0x04, 0x12
        /*0062*/ 	.short	(.L_17 - .L_16)
	.align		4
.L_16:
        /*0064*/ 	.word	index@(addVector)
        /*0068*/ 	.word	0x00000000
.L_17:


//--------------------- .nv.compat                --------------------------
	.section	.nv.compat,"",@"SHT_CUDA_COMPAT_INFO"
	.align	4
        /*0000*/ 	.byte	0x02, 0x09, 0x00, 0x00, 0x02, 0x02, 0x01, 0x00, 0x02, 0x05, 0x05, 0x00, 0x03, 0x07, 0x01, 0x01
        /*0010*/ 	.byte	0x02, 0x03, 0x00, 0x00, 0x02, 0x06, 0x01, 0x00, 0x04, 0x0b, 0x08, 0x00, 0x09, 0x00, 0x00, 0x00
        /*0020*/ 	.byte	0x00, 0x00, 0x00, 0x00


//--------------------- .nv.info.multiplyVector   --------------------------
	.section	.nv.info.multiplyVector,"",@"SHT_CUDA_INFO"
	.sectionflags	@""
	.align	4


	//----- nvinfo : EIATTR_CUDA_API_VERSION
	.align		4
        /*0000*/ 	.byte	0x04, 0x37
        /*0002*/ 	.short	(.L_19 - .L_18)
.L_18:
        /*0004*/ 	.word	0x00000082


	//----- nvinfo : EIATTR_KPARAM_INFO
	.align		4
.L_19:
        /*0008*/ 	.byte	0x04, 0x17
        /*000a*/ 	.short	(.L_21 - .L_20)
.L_20:
        /*000c*/ 	.word	0x00000000
        /*0010*/ 	.short	0x0006
        /*0012*/ 	.short	0x002c
        /*0014*/ 	.byte	0x00, 0xf0, 0x11, 0x00


	//----- nvinfo : EIATTR_KPARAM_INFO
	.align		4
.L_21:
        /*0018*/ 	.byte	0x04, 0x17
        /*001a*/ 	.short	(.L_23 - .L_22)
.L_22:
        /*001c*/ 	.word	0x00000000
        /*0020*/ 	.short	0x0005
        /*0022*/ 	.short	0x0028
        /*0024*/ 	.byte	0x00, 0xf0, 0x11, 0x00


	//----- nvinfo : EIATTR_KPARAM_INFO
	.align		4
.L_23:
        /*0028*/ 	.byte	0x04, 0x17
        /*002a*/ 	.short	(.L_25 - .L_24)
.L_24:
        /*002c*/ 	.word	0x00000000
        /*0030*/ 	.short	0x0004
        /*0032*/ 	.short	0x0020
        /*0034*/ 	.byte	0x00, 0xf5, 0x21, 0x00


	//----- nvinfo : EIATTR_KPARAM_INFO
	.align		4
.L_25:
        /*0038*/ 	.byte	0x04, 0x17
        /*003a*/ 	.short	(.L_27 - .L_26)
.L_26:
        /*003c*/ 	.word	0x00000000
        /*0040*/ 	.short	0x0003
        /*0042*/ 	.short	0x0018
        /*0044*/ 	.byte	0x00, 0xf0, 0x11, 0x00


	//----- nvinfo : EIATTR_KPARAM_INFO
	.align		4
.L_27:
        /*0048*/ 	.byte	0x04, 0x17
        /*004a*/ 	.short	(.L_29 - .L_28)
.L_28:
        /*004c*/ 	.word	0x00000000
        /*0050*/ 	.short	0x0002
        /*0052*/ 	.short	0x0010
        /*0054*/ 	.byte	0x00, 0xf5, 0x21, 0x00


	//----- nvinfo : EIATTR_KPARAM_INFO
	.align		4
.L_29:
        /*0058*/ 	.byte	0x04, 0x17
        /*005a*/ 	.short	(.L_31 - .L_30)
.L_30:
        /*005c*/ 	.word	0x00000000
        /*0060*/ 	.short	0x0001
        /*0062*/ 	.short	0x0008
        /*0064*/ 	.byte	0x00, 0xf0, 0x11, 0x00


	//----- nvinfo : EIATTR_KPARAM_INFO
	.align		4
.L_31:
        /*0068*/ 	.byte	0x04, 0x17
        /*006a*/ 	.short	(.L_33 - .L_32)
.L_32:
        /*006c*/ 	.word	0x00000000
        /*0070*/ 	.short	0x0000
        /*0072*/ 	.short	0x0000
        /*0074*/ 	.byte	0x00, 0xf5, 0x21, 0x00


	//----- nvinfo : EIATTR_SPARSE_MMA_MASK
	.align		4
.L_33:
        /*0078*/ 	.byte	0x03, 0x50
        /*007a*/ 	.short	0x0000


	//----- nvinfo : EIATTR_MAXREG_COUNT
	.align		4
        /*007c*/ 	.byte	0x03, 0x1b
        /*007e*/ 	.short	0x00ff


	//----- nvinfo : EIATTR_MERCURY_ISA_VERSION
	.align		4
        /*0080*/ 	.byte	0x03, 0x5f
        /*0082*/ 	.short	0x0101


	//----- nvinfo : EIATTR_VRC_CTA_INIT_COUNT
	.align		4
        /*0084*/ 	.byte	0x02, 0x4a
	.zero		1
	.zero		1


	//----- nvinfo : EIATTR_EXIT_INSTR_OFFSETS
	.align		4
        /*0088*/ 	.byte	0x04, 0x1c
        /*008a*/ 	.short	(.L_35 - .L_34)


	//   ....[0]....
.L_34:
        /*008c*/ 	.word	0x00000070


	//   ....[1]....
        /*0090*/ 	.word	0x00000170


	//----- nvinfo : EIATTR_CRS_STACK_SIZE
	.align		4
.L_35:
        /*0094*/ 	.byte	0x04, 0x1e
        /*0096*/ 	.short	(.L_37 - .L_36)
.L_36:
        /*0098*/ 	.word	0x00000000


	//----- nvinfo : EIATTR_CBANK_PARAM_SIZE
	.align		4
.L_37:
        /*009c*/ 	.byte	0x03, 0x19
        /*009e*/ 	.short	0x0030


	//----- nvinfo : EIATTR_PARAM_CBANK
	.align		4
        /*00a0*/ 	.byte	0x04, 0x0a
        /*00a2*/ 	.short	(.L_39 - .L_38)
	.align		4
.L_38:
        /*00a4*/ 	.word	index@(.nv.constant0.multiplyVector)
        /*00a8*/ 	.short	0x0380
        /*00aa*/ 	.short	0x0030


	//----- nvinfo : EIATTR_SW_WAR
	.align		4
.L_39:
        /*00ac*/ 	.byte	0x04, 0x36
        /*00ae*/ 	.short	(.L_41 - .L_40)
.L_40:
        /*00b0*/ 	.word	0x00000008
.L_41:


//--------------------- .nv.info.powerVector      --------------------------
	.section	.nv.info.powerVector,"",@"SHT_CUDA_INFO"
	.sectionflags	@""
	.align	4


	//----- nvinfo : EIATTR_CUDA_API_VERSION
	.align		4
        /*0000*/ 	.byte	0x04, 0x37
        /*0002*/ 	.short	(.L_43 - .L_42)
.L_42:
        /*0004*/ 	.word	0x00000082


	//----- nvinfo : EIATTR_KPARAM_INFO
	.align		4
.L_43:
        /*0008*/ 	.byte	0x04, 0x17
        /*000a*/ 	.short	(.L_45 - .L_44)
.L_44:
        /*000c*/ 	.word	0x00000000
        /*0010*/ 	.short	0x0005
        /*0012*/ 	.short	0x0020
        /*0014*/ 	.byte	0x00, 0xf0, 0x11, 0x00


	//----- nvinfo : EIATTR_KPARAM_INFO
	.align		4
.L_45:
        /*0018*/ 	.byte	0x04, 0x17
        /*001a*/ 	.short	(.L_47 - .L_46)
.L_46:
        /*001c*/ 	.word	0x00000000
        /*0020*/ 	.short	0x0004
        /*0022*/ 	.short	0x001c
        /*0024*/ 	.byte	0x00, 0xf0, 0x11, 0x00


	//----- nvinfo : EIATTR_KPARAM_INFO
	.align		4
.L_47:
        /*0028*/ 	.byte	0x04, 0x17
        /*002a*/ 	.short	(.L_49 - .L_48)
.L_48:
        /*002c*/ 	.word	0x00000000
        /*0030*/ 	.short	0x0003
        /*0032*/ 	.short	0x0018
        /*0034*/ 	.byte	0x00, 0xf0, 0x11, 0x00


	//----- nvinfo : EIATTR_KPARAM_INFO
	.align		4
.L_49:
        /*0038*/ 	.byte	0x04, 0x17
        /*003a*/ 	.short	(.L_51 - .L_50)
.L_50:
        /*003c*/ 	.word	0x00000000
        /*0040*/ 	.short	0x0002
        /*0042*/ 	.short	0x0010
        /*0044*/ 	.byte	0x00, 0xf5, 0x21, 0x00


	//----- nvinfo : EIATTR_KPARAM_INFO
	.align		4
.L_51:
        /*0048*/ 	.byte	0x04, 0x17
        /*004a*/ 	.short	(.L_53 - .L_52)
.L_52:
        /*004c*/ 	.word	0x00000000
        /*0050*/ 	.short	0x0001
        /*0052*/ 	.short	0x0008
        /*0054*/ 	.byte	0x00, 0xf0, 0x11, 0x00


	//----- nvinfo : EIATTR_KPARAM_INFO
	.align		4
.L_53:
        /*0058*/ 	.byte	0x04, 0x17
        /*005a*/ 	.short	(.L_55 - .L_54)
.L_54:
        /*005c*/ 	.word	0x00000000
        /*0060*/ 	.short	0x0000
        /*0062*/ 	.short	0x0000
        /*0064*/ 	.byte	0x00, 0xf5, 0x21, 0x00


	//----- nvinfo : EIATTR_SPARSE_MMA_MASK
	.align		4
.L_55:
        /*0068*/ 	.byte	0x03, 0x50
        /*006a*/ 	.short	0x0000


	//----- nvinfo : EIATTR_MAXREG_COUNT
	.align		4
        /*006c*/ 	.byte	0x03, 0x1b
        /*006e*/ 	.short	0x00ff


	//----- nvinfo : EIATTR_MERCURY_ISA_VERSION
	.align		4
        /*0070*/ 	.byte	0x03, 0x5f
        /*0072*/ 	.short	0x0101


	//----- nvinfo : EIATTR_VRC_CTA_INIT_COUNT
	.align		4
        /*0074*/ 	.byte	0x02, 0x4a
	.zero		1
	.zero		1


	//----- nvinfo : EIATTR_EXIT_INSTR_OFFSETS
	.align		4
        /*0078*/ 	.byte	0x04, 0x1c
        /*007a*/ 	.short	(.L_57 - .L_56)


	//   ....[0]....
.L_56:
        /*007c*/ 	.word	0x00000070


	//   ....[1]....
        /*0080*/ 	.word	0x00000160


	//----- nvinfo : EIATTR_CRS_STACK_SIZE
	.align		4
.L_57:
        /*0084*/ 	.byte	0x04, 0x1e
        /*0086*/ 	.short	(.L_59 - .L_58)
.L_58:
        /*0088*/ 	.word	0x00000000


	//----- nvinfo : EIATTR_CBANK_PARAM_SIZE
	.align		4
.L_59:
        /*008c*/ 	.byte	0x03, 0x19
        /*008e*/ 	.short	0x0024


	//----- nvinfo : EIATTR_PARAM_CBANK
	.align		4
        /*0090*/ 	.byte	0x04, 0x0a
        /*0092*/ 	.short	(.L_61 - .L_60)
	.align		4
.L_60:
        /*0094*/ 	.word	index@(.nv.constant0.powerVector)
        /*0098*/ 	.short	0x0380
        /*009a*/ 	.short	0x0024


	//----- nvinfo : EIATTR_SW_WAR
	.align		4
.L_61:
        /*009c*/ 	.byte	0x04, 0x36
        /*009e*/ 	.short	(.L_63 - .L_62)
.L_62:
        /*00a0*/ 	.word	0x00000008
.L_63:


//--------------------- .nv.info.addVector        --------------------------
	.section	.nv.info.addVector,"",@"SHT_CUDA_INFO"
	.sectionflags	@""
	.align	4


	//----- nvinfo : EIATTR_CUDA_API_VERSION
	.align		4
        /*0000*/ 	.byte	0x04, 0x37
        /*0002*/ 	.short	(.L_65 - .L_64)
.L_64:
        /*0004*/ 	.word	0x00000082


	//----- nvinfo : EIATTR_KPARAM_INFO
	.align		4
.L_65:
        /*0008*/ 	.byte	0x04, 0x17
        /*000a*/ 	.short	(.L_67 - .L_66)
.L_66:
        /*000c*/ 	.word	0x00000000
        /*0010*/ 	.short	0x0006
        /*0012*/ 	.short	0x002c
        /*0014*/ 	.byte	0x00, 0xf0, 0x11, 0x00


	//----- nvinfo : EIATTR_KPARAM_INFO
	.align		4
.L_67:
        /*0018*/ 	.byte	0x04, 0x17
        /*001a*/ 	.short	(.L_69 - .L_68)
.L_68:
        /*001c*/ 	.word	0x00000000
        /*0020*/ 	.short	0x0005
        /*0022*/ 	.short	0x0028
        /*0024*/ 	.byte	0x00, 0xf0, 0x11, 0x00


	//----- nvinfo : EIATTR_KPARAM_INFO
	.align		4
.L_69:
        /*0028*/ 	.byte	0x04, 0x17
        /*002a*/ 	.short	(.L_71 - .L_70)
.L_70:
        /*002c*/ 	.word	0x00000000
        /*0030*/ 	.short	0x0004
        /*0032*/ 	.short	0x0020
        /*0034*/ 	.byte	0x00, 0xf5, 0x21, 0x00


	//----- nvinfo : EIATTR_KPARAM_INFO
	.align		4
.L_71:
        /*0038*/ 	.byte	0x04, 0x17
        /*003a*/ 	.short	(.L_73 - .L_72)
.L_72:
        /*003c*/ 	.word	0x00000000
        /*0040*/ 	.short	0x0003
        /*0042*/ 	.short	0x0018
        /*0044*/ 	.byte	0x00, 0xf0, 0x11, 0x00


	//----- nvinfo : EIATTR_KPARAM_INFO
	.align		4
.L_73:
        /*0048*/ 	.byte	0x04, 0x17
        /*004a*/ 	.short	(.L_75 - .L_74)
.L_74:
        /*004c*/ 	.word	0x00000000
        /*0050*/ 	.short	0x0002
        /*0052*/ 	.short	0x0010
        /*0054*/ 	.byte	0x00, 0xf5, 0x21, 0x00


	//----- nvinfo : EIATTR_KPARAM_INFO
	.align		4
.L_75:
        /*0058*/ 	.byte	0x04, 0x17
        /*005a*/ 	.short	(.L_77 - .L_76)
.L_76:
        /*005c*/ 	.word	0x00000000
        /*0060*/ 	.short	0x0001
        /*0062*/ 	.short	0x0008
        /*0064*/ 	.byte	0x00, 0xf0, 0x11, 0x00


	//----- nvinfo : EIATTR_KPARAM_INFO
	.align		4
.L_77:
        /*0068*/ 	.byte	0x04, 0x17
        /*006a*/ 	.short	(.L_79 - .L_78)
.L_78:
        /*006c*/ 	.word	0x00000000
        /*0070*/ 	.short	0x0000
        /*0072*/ 	.short	0x0000
        /*0074*/ 	.byte	0x00, 0xf5, 0x21, 0x00


	//----- nvinfo : EIATTR_SPARSE_MMA_MASK
	.align		4
.L_79:
        /*0078*/ 	.byte	0x03, 0x50
        /*007a*/ 	.short	0x0000


	//----- nvinfo : EIATTR_MAXREG_COUNT
	.align		4
        /*007c*/ 	.byte	0x03, 0x1b
        /*007e*/ 	.short	0x00ff


	//----- nvinfo : EIATTR_MERCURY_ISA_VERSION
	.align		4
        /*0080*/ 	.byte	0x03, 0x5f
        /*0082*/ 	.short	0x0101


	//----- nvinfo : EIATTR_VRC_CTA_INIT_COUNT
	.align		4
        /*0084*/ 	.byte	0x02, 0x4a
	.zero		1
	.zero		1


	//----- nvinfo : EIATTR_EXIT_INSTR_OFFSETS
	.align		4
        /*0088*/ 	.byte	0x04, 0x1c
        /*008a*/ 	.short	(.L_81 - .L_80)


	//   ....[0]....
.L_80:
        /*008c*/ 	.word	0x00000070


	//   ....[1]....
        /*0090*/ 	.word	0x00000170


	//----- nvinfo : EIATTR_CRS_STACK_SIZE
	.align		4
.L_81:
        /*0094*/ 	.byte	0x04, 0x1e
        /*0096*/ 	.short	(.L_83 - .L_82)
.L_82:
        /*0098*/ 	.word	0x00000000


	//----- nvinfo : EIATTR_CBANK_PARAM_SIZE
	.align		4
.L_83:
        /*009c*/ 	.byte	0x03, 0x19
        /*009e*/ 	.short	0x0030


	//----- nvinfo : EIATTR_PARAM_CBANK
	.align		4
        /*00a0*/ 	.byte	0x04, 0x0a
        /*00a2*/ 	.short	(.L_85 - .L_84)
	.align		4
.L_84:
        /*00a4*/ 	.word	index@(.nv.constant0.addVector)
        /*00a8*/ 	.short	0x0380
        /*00aa*/ 	.short	0x0030


	//----- nvinfo : EIATTR_SW_WAR
	.align		4
.L_85:
        /*00ac*/ 	.byte	0x04, 0x36
        /*00ae*/ 	.short	(.L_87 - .L_86)
.L_86:
        /*00b0*/ 	.word	0x00000008
.L_87:


//--------------------- .nv.callgraph             --------------------------
	.section	.nv.callgraph,"",@"SHT_CUDA_CALLGRAPH"
	.align	4
	.sectionentsize	8
	.align		4
        /*0000*/ 	.word	0x00000000
	.align		4
        /*0004*/ 	.word	0xffffffff
	.align		4
        /*0008*/ 	.word	0x00000000
	.align		4
        /*000c*/ 	.word	0xfffffffe
	.align		4
        /*0010*/ 	.word	0x00000000
	.align		4
        /*0014*/ 	.word	0xfffffffd
	.align		4
        /*0018*/ 	.word	0x00000000
	.align		4
        /*001c*/ 	.word	0xfffffffc


//--------------------- .text.multiplyVector      --------------------------
	.section	.text.multiplyVector,"ax",@progbits
	.align	128
        .global         multiplyVector
        .type           multiplyVector,@function
        .size           multiplyVector,(.L_x_6 - multiplyVector)
        .other          multiplyVector,@"STO_CUDA_ENTRY STV_DEFAULT"
multiplyVector:
.text.multiplyVector:
[----:B------:R-:W-:Y:S01]  /*0000*/  LDC R1, c[0x0][0x37c] ;  /* 0x0000df00ff017b82 */ /* 0x000fe20000000800 */
[----:B------:R-:W0:Y:S07]  /*0010*/  S2R R0, SR_TID.X ;  /* 0x0000000000007919 */ /* 0x000e2e0000002100 */
[----:B------:R-:W0:Y:S01]  /*0020*/  S2UR UR4, SR_CTAID.X ;  /* 0x00000000000479c3 */ /* 0x000e220000002500 */
[----:B------:R-:W1:Y:S07]  /*0030*/  LDCU UR5, c[0x0][0x3ac] ;  /* 0x00007580ff0577ac */ /* 0x000e6e0008000800 */
[----:B------:R-:W0:Y:S02]  /*0040*/  LDC R3, c[0x0][0x360] ;  /* 0x0000d800ff037b82 */ /* 0x000e240000000800 */
[----:B0-----:R-:W-:-:S05]  /*0050*/  IMAD R0, R3, UR4, R0 ;  /* 0x0000000403007c24 */ /* 0x001fca000f8e0200 */
[----:B-1----:R-:W-:-:S13]  /*0060*/  ISETP.GE.AND P0, PT, R0, UR5, PT ;  /* 0x0000000500007c0c */ /* 0x002fda000bf06270 */
[----:B------:R-:W-:Y:S05]  /*0070*/  @P0 EXIT ;  /* 0x000000000000094d */ /* 0x000fea0003800000 */
[----:B------:R-:W0:Y:S01]  /*0080*/  LDC.64 R8, c[0x0][0x380] ;  /* 0x0000e000ff087b82 */ /* 0x000e220000000a00 */
[----:B------:R-:W1:Y:S01]  /*0090*/  LDCU UR4, c[0x0][0x370] ;  /* 0x00006e00ff0477ac */ /* 0x000e620008000800 */
[----:B------:R-:W2:Y:S06]  /*00a0*/  LDCU.64 UR6, c[0x0][0x358] ;  /* 0x00006b00ff0677ac */ /* 0x000eac0008000a00 */
[----:B------:R-:W3:Y:S08]  /*00b0*/  LDC.64 R10, c[0x0][0x390] ;  /* 0x0000e400ff0a7b82 */ /* 0x000ef00000000a00 */
[----:B------:R-:W4:Y:S02]  /*00c0*/  LDC.64 R12, c[0x0][0x3a0] ;  /* 0x0000e800ff0c7b82 */ /* 0x000f240000000a00 */
.L_x_0:
[----:B0-----:R-:W-:-:S04]  /*00d0*/  IMAD.WIDE R2, R0, 0x4, R8 ;  /* 0x0000000400027825 */ /* 0x001fc800078e0208 */
[C---:B---3--:R-:W-:Y:S02]  /*00e0*/  IMAD.WIDE R4, R0.reuse, 0x4, R10 ;  /* 0x0000000400047825 */ /* 0x048fe400078e020a */
[----:B--2---:R-:W2:Y:S04]  /*00f0*/  LDG.E R2, desc[UR6][R2.64] ;  /* 0x0000000602027981 */ /* 0x004ea8000c1e1900 */
[----:B------:R-:W2:Y:S01]  /*0100*/  LDG.E R5, desc[UR6][R4.64] ;  /* 0x0000000604057981 */ /* 0x000ea2000c1e1900 */
[C---:B----4-:R-:W-:Y:S01]  /*0110*/  IMAD.WIDE R6, R0.reuse, 0x4, R12 ;  /* 0x0000000400067825 */ /* 0x050fe200078e020c */
[----:B-1----:R-:W-:-:S04]  /*0120*/  IADD3 R0, PT, PT, R0, UR4, RZ ;  /* 0x0000000400007c10 */ /* 0x002fc8000fffe0ff */
[----:B------:R-:W-:Y:S01]  /*0130*/  ISETP.GE.AND P0, PT, R0, UR5, PT ;  /* 0x0000000500007c0c */ /* 0x000fe2000bf06270 */
[----:B--2---:R-:W-:-:S05]  /*0140*/  FMUL R15, R2, R5 ;  /* 0x00000005020f7220 */ /* 0x004fca0000400000 */
[----:B------:R0:W-:Y:S07]  /*0150*/  STG.E desc[UR6][R6.64], R15 ;  /* 0x0000000f06007986 */ /* 0x0001ee000c101906 */
[----:B------:R-:W-:Y:S05]  /*0160*/  @!P0 BRA `(.L_x_0) ;  /* 0xfffffffc00d88947 */ /* 0x000fea000383ffff */
[----:B------:R-:W-:Y:S05]  /*0170*/  EXIT ;  /* 0x000000000000794d */ /* 0x000fea0003800000 */
.L_x_1:
[----:B------:R-:W-:-:S00]  /*0180*/  BRA `(.L_x_1) ;  /* 0xfffffffc00fc7947 */ /* 0x000fc0000383ffff */
[----:B------:R-:W-:-:S00]  /*0190*/  NOP ;  /* 0x0000000000007918 */ /* 0x000fc00000000000 */
        /* <DEDUP_REMOVED lines=14> */
.L_x_6:


//--------------------- .text.powerVector         --------------------------
	.section	.text.powerVector,"ax",@progbits
	.align	128
        .global         powerVector
        .type           powerVector,@function
        .size           powerVector,(.L_x_7 - powerVector)
        .other          powerVector,@"STO_CUDA_ENTRY STV_DEFAULT"
powerVector:
.text.powerVector:
        /* <DEDUP_REMOVED lines=11> */
[----:B------:R-:W3:Y:S01]  /*00b0*/  LDC.64 R8, c[0x0][0x390] ;  /* 0x0000e400ff087b82 */ /* 0x000ee20000000a00 */
[----:B------:R-:W4:Y:S02]  /*00c0*/  LDCU UR8, c[0x0][0x39c] ;  /* 0x00007380ff0877ac */ /* 0x000f240008000800 */
.L_x_2:
[----:B0-----:R-:W-:-:S06]  /*00d0*/  IMAD.WIDE R2, R0, 0x4, R6 ;  /* 0x0000000400027825 */ /* 0x001fcc00078e0206 */
[----:B--2---:R-:W4:Y:S01]  /*00e0*/  LDG.E R2, desc[UR6][R2.64] ;  /* 0x0000000602027981 */ /* 0x004f22000c1e1900 */
[C---:B---3--:R-:W-:Y:S01]  /*00f0*/  IMAD.WIDE R4, R0.reuse, 0x4, R8 ;  /* 0x0000000400047825 */ /* 0x048fe200078e0208 */
[----:B-1----:R-:W-:-:S04]  /*0100*/  IADD3 R0, PT, PT, R0, UR4, RZ ;  /* 0x0000000400007c10 */ /* 0x002fc8000fffe0ff */
[----:B------:R-:W-:Y:S01]  /*0110*/  ISETP.GE.AND P0, PT, R0, UR5, PT ;  /* 0x0000000500007c0c */ /* 0x000fe2000bf06270 */
[----:B----4-:R-:W-:-:S04]  /*0120*/  FADD R10, R2, -UR8 ;  /* 0x80000008020a7e21 */ /* 0x010fc80008000000 */
[----:B------:R-:W-:-:S05]  /*0130*/  FMUL R11, R10, R10 ;  /* 0x0000000a0a0b7220 */ /* 0x000fca0000400000 */
[----:B------:R0:W-:Y:S03]  /*0140*/  STG.E desc[UR6][R4.64], R11 ;  /* 0x0000000b04007986 */ /* 0x0001e6000c101906 */
[----:B------:R-:W-:Y:S05]  /*0150*/  @!P0 BRA `(.L_x_2) ;  /* 0xfffffffc00dc8947 */ /* 0x000fea000383ffff */
[----:B------:R-:W-:Y:S05]  /*0160*/  EXIT ;  /* 0x000000000000794d */ /* 0x000fea0003800000 */
.L_x_3:
        /* <DEDUP_REMOVED lines=9> */
.L_x_7:


//--------------------- .text.addVector           --------------------------
	.section	.text.addVector,"ax",@progbits
	.align	128
        .global         addVector
        .type           addVector,@function
        .size           addVector,(.L_x_8 - addVector)
        .other          addVector,@"STO_CUDA_ENTRY STV_DEFAULT"
addVector:
.text.addVector:
        /* <DEDUP_REMOVED lines=13> */
.L_x_4:
[----:B0-----:R-:W-:-:S04]  /*00d0*/  IMAD.WIDE R2, R0, 0x4, R8 ;  /* 0x0000000400027825 */ /* 0x001fc800078e0208 */
[C---:B---3--:R-:W-:Y:S02]  /*00e0*/  IMAD.WIDE R4, R0.reuse, 0x4, R10 ;  /* 0x0000000400047825 */ /* 0x048fe400078e020a */
[----:B--2---:R-:W2:Y:S04]  /*00f0*/  LDG.E R2, desc[UR6][R2.64] ;  /* 0x0000000602027981 */ /* 0x004ea8000c1e1900 */
[----:B------:R-:W2:Y:S01]  /*0100*/  LDG.E R5, desc[UR6][R4.64] ;  /* 0x0000000604057981 */ /* 0x000ea2000c1e1900 */
[C---:B----4-:R-:W-:Y:S01]  /*0110*/  IMAD.WIDE R6, R0.reuse, 0x4, R12 ;  /* 0x0000000400067825 */ /* 0x050fe200078e020c */
[----:B-1----:R-:W-:-:S04]  /*0120*/  IADD3 R0, PT, PT, R0, UR4, RZ ;  /* 0x0000000400007c10 */ /* 0x002fc8000fffe0ff */
[----:B------:R-:W-:Y:S01]  /*0130*/  ISETP.GE.AND P0, PT, R0, UR5, PT ;  /* 0x0000000500007c0c */ /* 0x000fe2000bf06270 */
[----:B--2---:R-:W-:-:S05]  /*0140*/  FADD R15, R2, R5 ;  /* 0x00000005020f7221 */ /* 0x004fca0000000000 */
[----:B------:R0:W-:Y:S07]  /*0150*/  STG.E desc[UR6][R6.64], R15 ;  /* 0x0000000f06007986 */ /* 0x0001ee000c101906 */
[----:B------:R-:W-:Y:S05]  /*0160*/  @!P0 BRA `(.L_x_4) ;  /* 0xfffffffc00d88947 */ /* 0x000fea000383ffff */
[----:B------:R-:W-:Y:S05]  /*0170*/  EXIT ;  /* 0x000000000000794d */ /* 0x000fea0003800000 */
.L_x_5:
        /* <DEDUP_REMOVED lines=16> */
.L_x_8:


//--------------------- .nv.shared.reserved.0     --------------------------
	.section	.nv.shared.reserved.0,"aw",@nobits
	.weak		__nv_reservedSMEM_offset_0_alias
	.size		__nv_reservedSMEM_offset_0_alias, 0, 64
	.other		__nv_reservedSMEM_offset_0_alias,@"STO_CUDA_RESERVED_SHARED STV_DEFAULT"
__nv_reservedSMEM_offset_0_alias:
	.zero		0
	.zero		64


//--------------------- .nv.constant0.multiplyVector --------------------------
	.section	.nv.constant0.multiplyVector,"a",@progbits
	.sectionflags	@""
	.align	4
.nv.constant0.multiplyVector:
	.zero		944


//--------------------- .nv.constant0.powerVector --------------------------
	.section	.nv.constant0.powerVector,"a",@progbits
	.sectionflags	@""
	.align	4
.nv.constant0.powerVector:
	.zero		932


//--------------------- .nv.constant0.addVector   --------------------------
	.section	.nv.constant0.addVector,"a",@progbits
	.sectionflags	@""
	.align	4
.nv.constant0.addVector:
	.zero		944


//--------------------- SYMBOLS --------------------------

	.type		.nv.reservedSmem.offset0,@object
	.size		.nv.reservedSmem.offset0,0x4
